//
// Generated by NVIDIA NVVM Compiler
//
// Compiler Build ID: CL-36424714
// Cuda compilation tools, release 13.0, V13.0.88
// Based on NVVM 20.0.0
//

.version 9.0
.target sm_100
.address_size 64

	// .globl	_Z9sumKernelPKfPfi
.extern .shared .align 16 .b8 sdata[];

.visible .entry _Z9sumKernelPKfPfi(
	.param .u64 .ptr .align 1 _Z9sumKernelPKfPfi_param_0,
	.param .u64 .ptr .align 1 _Z9sumKernelPKfPfi_param_1,
	.param .u32 _Z9sumKernelPKfPfi_param_2
)
{
	.reg .pred 	%p<6>;
	.reg .b32 	%r<14>;
	.reg .b32 	%f<9>;
	.reg .b64 	%rd<9>;

	ld.param.u64 	%rd1, [_Z9sumKernelPKfPfi_param_0];
	ld.param.u64 	%rd2, [_Z9sumKernelPKfPfi_param_1];
	ld.param.u32 	%r8, [_Z9sumKernelPKfPfi_param_2];
	mov.u32 	%r1, %tid.x;
	mov.u32 	%r2, %ctaid.x;
	mov.u32 	%r13, %ntid.x;
	mad.lo.s32 	%r4, %r2, %r13, %r1;
	setp.ge.s32 	%p1, %r4, %r8;
	mov.f32 	%f8, 0f00000000;
	@%p1 bra 	$L__BB0_2;
	cvta.to.global.u64 	%rd3, %rd1;
	mul.wide.s32 	%rd4, %r4, 4;
	add.s64 	%rd5, %rd3, %rd4;
	ld.global.f32 	%f8, [%rd5];
$L__BB0_2:
	shl.b32 	%r9, %r1, 2;
	mov.u32 	%r10, sdata;
	add.s32 	%r5, %r10, %r9;
	st.shared.f32 	[%r5], %f8;
	bar.sync 	0;
	setp.lt.u32 	%p2, %r13, 2;
	@%p2 bra 	$L__BB0_6;
$L__BB0_3:
	shr.u32 	%r7, %r13, 1;
	setp.ge.u32 	%p3, %r1, %r7;
	@%p3 bra 	$L__BB0_5;
	shl.b32 	%r11, %r7, 2;
	add.s32 	%r12, %r5, %r11;
	ld.shared.f32 	%f4, [%r12];
	ld.shared.f32 	%f5, [%r5];
	add.f32 	%f6, %f4, %f5;
	st.shared.f32 	[%r5], %f6;
$L__BB0_5:
	bar.sync 	0;
	setp.gt.u32 	%p4, %r13, 3;
	mov.u32 	%r13, %r7;
	@%p4 bra 	$L__BB0_3;
$L__BB0_6:
	setp.ne.s32 	%p5, %r1, 0;
	@%p5 bra 	$L__BB0_8;
	ld.shared.f32 	%f7, [sdata];
	cvta.to.global.u64 	%rd6, %rd2;
	mul.wide.u32 	%rd7, %r2, 4;
	add.s64 	%rd8, %rd6, %rd7;
	st.global.f32 	[%rd8], %f7;
$L__BB0_8:
	ret;

}
	// .globl	_Z14varianceKernelPKfPffi
.visible .entry _Z14varianceKernelPKfPffi(
	.param .u64 .ptr .align 1 _Z14varianceKernelPKfPffi_param_0,
	.param .u64 .ptr .align 1 _Z14varianceKernelPKfPffi_param_1,
	.param .f32 _Z14varianceKernelPKfPffi_param_2,
	.param .u32 _Z14varianceKernelPKfPffi_param_3
)
{
	.reg .pred 	%p<6>;
	.reg .b32 	%r<14>;
	.reg .b32 	%f<12>;
	.reg .b64 	%rd<9>;

	ld.param.u64 	%rd1, [_Z14varianceKernelPKfPffi_param_0];
	ld.param.u64 	%rd2, [_Z14varianceKernelPKfPffi_param_1];
	ld.param.f32 	%f3, [_Z14varianceKernelPKfPffi_param_2];
	ld.param.u32 	%r8, [_Z14varianceKernelPKfPffi_param_3];
	mov.u32 	%r1, %tid.x;
	mov.u32 	%r2, %ctaid.x;
	mov.u32 	%r13, %ntid.x;
	mad.lo.s32 	%r4, %r2, %r13, %r1;
	setp.ge.s32 	%p1, %r4, %r8;
	mov.f32 	%f11, 0f00000000;
	@%p1 bra 	$L__BB1_2;
	cvta.to.global.u64 	%rd3, %rd1;
	mul.wide.s32 	%rd4, %r4, 4;
	add.s64 	%rd5, %rd3, %rd4;
	ld.global.f32 	%f5, [%rd5];
	sub.f32 	%f11, %f5, %f3;
$L__BB1_2:
	mul.f32 	%f6, %f11, %f11;
	shl.b32 	%r9, %r1, 2;
	mov.u32 	%r10, sdata;
	add.s32 	%r5, %r10, %r9;
	st.shared.f32 	[%r5], %f6;
	bar.sync 	0;
	setp.lt.u32 	%p2, %r13, 2;
	@%p2 bra 	$L__BB1_6;
$L__BB1_3:
	shr.u32 	%r7, %r13, 1;
	setp.ge.u32 	%p3, %r1, %r7;
	@%p3 bra 	$L__BB1_5;
	shl.b32 	%r11, %r7, 2;
	add.s32 	%r12, %r5, %r11;
	ld.shared.f32 	%f7, [%r12];
	ld.shared.f32 	%f8, [%r5];
	add.f32 	%f9, %f7, %f8;
	st.shared.f32 	[%r5], %f9;
$L__BB1_5:
	bar.sync 	0;
	setp.gt.u32 	%p4, %r13, 3;
	mov.u32 	%r13, %r7;
	@%p4 bra 	$L__BB1_3;
$L__BB1_6:
	setp.ne.s32 	%p5, %r1, 0;
	@%p5 bra 	$L__BB1_8;
	ld.shared.f32 	%f10, [sdata];
	cvta.to.global.u64 	%rd6, %rd2;
	mul.wide.u32 	%rd7, %r2, 4;
	add.s64 	%rd8, %rd6, %rd7;
	st.global.f32 	[%rd8], %f10;
$L__BB1_8:
	ret;

}
	// .globl	_Z15layerNormKernelPKfPfffffif
.visible .entry _Z15layerNormKernelPKfPfffffif(
	.param .u64 .ptr .align 1 _Z15layerNormKernelPKfPfffffif_param_0,
	.param .u64 .ptr .align 1 _Z15layerNormKernelPKfPfffffif_param_1,
	.param .f32 _Z15layerNormKernelPKfPfffffif_param_2,
	.param .f32 _Z15layerNormKernelPKfPfffffif_param_3,
	.param .f32 _Z15layerNormKernelPKfPfffffif_param_4,
	.param .f32 _Z15layerNormKernelPKfPfffffif_param_5,
	.param .u32 _Z15layerNormKernelPKfPfffffif_param_6,
	.param .f32 _Z15layerNormKernelPKfPfffffif_param_7
)
{
	.reg .pred 	%p<2>;
	.reg .b32 	%r<6>;
	.reg .b32 	%f<12>;
	.reg .b64 	%rd<8>;

	ld.param.u64 	%rd1, [_Z15layerNormKernelPKfPfffffif_param_0];
	ld.param.u64 	%rd2, [_Z15layerNormKernelPKfPfffffif_param_1];
	ld.param.f32 	%f1, [_Z15layerNormKernelPKfPfffffif_param_2];
	ld.param.f32 	%f2, [_Z15layerNormKernelPKfPfffffif_param_3];
	ld.param.f32 	%f3, [_Z15layerNormKernelPKfPfffffif_param_4];
	ld.param.f32 	%f4, [_Z15layerNormKernelPKfPfffffif_param_5];
	ld.param.u32 	%r2, [_Z15layerNormKernelPKfPfffffif_param_6];
	ld.param.f32 	%f5, [_Z15layerNormKernelPKfPfffffif_param_7];
	mov.u32 	%r3, %ctaid.x;
	mov.u32 	%r4, %ntid.x;
	mov.u32 	%r5, %tid.x;
	mad.lo.s32 	%r1, %r3, %r4, %r5;
	setp.ge.s32 	%p1, %r1, %r2;
	@%p1 bra 	$L__BB2_2;
	cvta.to.global.u64 	%rd3, %rd1;
	cvta.to.global.u64 	%rd4, %rd2;
	mul.wide.s32 	%rd5, %r1, 4;
	add.s64 	%rd6, %rd3, %rd5;
	ld.global.f32 	%f6, [%rd6];
	sub.f32 	%f7, %f6, %f1;
	add.f32 	%f8, %f2, %f5;
	mul.f32 	%f9, %f3, %f7;
	div.rn.f32 	%f10, %f9, %f8;
	add.f32 	%f11, %f4, %f10;
	add.s64 	%rd7, %rd4, %rd5;
	st.global.f32 	[%rd7], %f11;
$L__BB2_2:
	ret;

}


// ===== COMPILED SASS (sm_100) =====

	.target	sm_100

	.elftype	@"ET_EXEC"


//--------------------- .note.nv.tkinfo           --------------------------
	.section	.note.nv.tkinfo,"",@"SHT_NOTE"
	.sectionflags	@"SHF_NOTE_NV_TKINFO"
	.tkinfo
        /*0018*/ 	.word	0x00000002
        /*0030*/ 	.string	""
        /*0030*/ 	.string	"ptxas"
        /*0030*/ 	.string	"Cuda compilation tools, release 13.0, V13.0.88"
        /*0030*/ 	.string	"Build cuda_13.0.r13.0/compiler.36424714_0"
        /*0030*/ 	.string	"-arch sm_100 -m 64 "



//--------------------- .note.nv.cuinfo           --------------------------
	.section	.note.nv.cuinfo,"",@"SHT_NOTE"
	.sectionflags	@"SHF_NOTE_NV_CUINFO"
        /*0018*/ 	.short	0x0002
        /*001a*/ 	.short	0x0064
        /*001c*/ 	.short	0x0082
	.zero		2


//--------------------- .nv.info                  --------------------------
	.section	.nv.info,"",@"SHT_CUDA_INFO"
	.align	4


	//----- nvinfo : EIATTR_REGCOUNT
	.align		4
        /*0000*/ 	.byte	0x04, 0x2f
        /*0002*/ 	.short	(.L_1 - .L_0)
	.align		4
.L_0:
        /*0004*/ 	.word	index@(_Z9sumKernelPKfPfi)
        /*0008*/ 	.word	0x0000000b


	//----- nvinfo : EIATTR_FRAME_SIZE
	.align		4
.L_1:
        /*000c*/ 	.byte	0x04, 0x11
        /*000e*/ 	.short	(.L_3 - .L_2)
	.align		4
.L_2:
        /*0010*/ 	.word	index@(_Z9sumKernelPKfPfi)
        /*0014*/ 	.word	0x00000000


	//----- nvinfo : EIATTR_REGCOUNT
	.align		4
.L_3:
        /*0018*/ 	.byte	0x04, 0x2f
        /*001a*/ 	.short	(.L_5 - .L_4)
	.align		4
.L_4:
        /*001c*/ 	.word	index@(_Z14varianceKernelPKfPffi)
        /*0020*/ 	.word	0x0000000b


	//----- nvinfo : EIATTR_FRAME_SIZE
	.align		4
.L_5:
        /*0024*/ 	.byte	0x04, 0x11
        /*0026*/ 	.short	(.L_7 - .L_6)
	.align		4
.L_6:
        /*0028*/ 	.word	index@(_Z14varianceKernelPKfPffi)
        /*002c*/ 	.word	0x00000000


	//----- nvinfo : EIATTR_REGCOUNT
	.align		4
.L_7:
        /*0030*/ 	.byte	0x04, 0x2f
        /*0032*/ 	.short	(.L_9 - .L_8)
	.align		4
.L_8:
        /*0034*/ 	.word	index@(_Z15layerNormKernelPKfPfffffif)
        /*0038*/ 	.word	0x00000010


	//----- nvinfo : EIATTR_FRAME_SIZE
	.align		4
.L_9:
        /*003c*/ 	.byte	0x04, 0x11
        /*003e*/ 	.short	(.L_11 - .L_10)
	.align		4
.L_10:
        /*0040*/ 	.word	index@($__internal_0_$__cuda_sm3x_div_rn_noftz_f32_slowpath)
        /*0044*/ 	.word	0x00000000


	//----- nvinfo : EIATTR_FRAME_SIZE
	.align		4
.L_11:
        /*0048*/ 	.byte	0x04, 0x11
        /*004a*/ 	.short	(.L_13 - .L_12)
	.align		4
.L_12:
        /*004c*/ 	.word	index@(_Z15layerNormKernelPKfPfffffif)
        /*0050*/ 	.word	0x00000000


	//----- nvinfo : EIATTR_MIN_STACK_SIZE
	.align		4
.L_13:
        /*0054*/ 	.byte	0x04, 0x12
        /*0056*/ 	.short	(.L_15 - .L_14)
	.align		4
.L_14:
        /*0058*/ 	.word	index@(_Z15layerNormKernelPKfPfffffif)
        /*005c*/ 	.word	0x00000000


	//----- nvinfo : EIATTR_MIN_STACK_SIZE
	.align		4
.L_15:
        /*0060*/ 	.byte	0x04, 0x12
        /*0062*/ 	.short	(.L_17 - .L_16)
	.align		4
.L_16:
        /*0064*/ 	.word	index@(_Z14varianceKernelPKfPffi)
        /*0068*/ 	.word	0x00000000


	//----- nvinfo : EIATTR_MIN_STACK_SIZE
	.align		4
.L_17:
        /*006c*/ 	.byte	0x04, 0x12
        /*006e*/ 	.short	(.L_19 - .L_18)
	.align		4
.L_18:
        /*0070*/ 	.word	index@(_Z9sumKernelPKfPfi)
        /*0074*/ 	.word	0x00000000
.L_19:


//--------------------- .nv.compat                --------------------------
	.section	.nv.compat,"",@"SHT_CUDA_COMPAT_INFO"
	.align	4
        /*0000*/ 	.byte	0x02, 0x09, 0x00, 0x00, 0x02, 0x02, 0x01, 0x00, 0x02, 0x05, 0x05, 0x00, 0x03, 0x07, 0x01, 0x01
        /*0010*/ 	.byte	0x02, 0x03, 0x00, 0x00, 0x02, 0x06, 0x01, 0x00, 0x04, 0x0b, 0x08, 0x00, 0x01, 0x00, 0x00, 0x00
        /*0020*/ 	.byte	0x00, 0x00, 0x00, 0x00


//--------------------- .nv.info._Z15layerNormKernelPKfPfffffif --------------------------
	.section	.nv.info._Z15layerNormKernelPKfPfffffif,"",@"SHT_CUDA_INFO"
	.sectionflags	@""
	.align	4


	//----- nvinfo : EIATTR_CUDA_API_VERSION
	.align		4
        /*0000*/ 	.byte	0x04, 0x37
        /*0002*/ 	.short	(.L_21 - .L_20)
.L_20:
        /*0004*/ 	.word	0x00000082


	//----- nvinfo : EIATTR_KPARAM_INFO
	.align		4
.L_21:
        /*0008*/ 	.byte	0x04, 0x17
        /*000a*/ 	.short	(.L_23 - .L_22)
.L_22:
        /*000c*/ 	.word	0x00000000
        /*0010*/ 	.short	0x0007
        /*0012*/ 	.short	0x0024
        /*0014*/ 	.byte	0x00, 0xf0, 0x11, 0x00


	//----- nvinfo : EIATTR_KPARAM_INFO
	.align		4
.L_23:
        /*0018*/ 	.byte	0x04, 0x17
        /*001a*/ 	.short	(.L_25 - .L_24)
.L_24:
        /*001c*/ 	.word	0x00000000
        /*0020*/ 	.short	0x0006
        /*0022*/ 	.short	0x0020
        /*0024*/ 	.byte	0x00, 0xf0, 0x11, 0x00


	//----- nvinfo : EIATTR_KPARAM_INFO
	.align		4
.L_25:
        /*0028*/ 	.byte	0x04, 0x17
        /*002a*/ 	.short	(.L_27 - .L_26)
.L_26:
        /*002c*/ 	.word	0x00000000
        /*0030*/ 	.short	0x0005
        /*0032*/ 	.short	0x001c
        /*0034*/ 	.byte	0x00, 0xf0, 0x11, 0x00


	//----- nvinfo : EIATTR_KPARAM_INFO
	.align		4
.L_27:
        /*0038*/ 	.byte	0x04, 0x17
        /*003a*/ 	.short	(.L_29 - .L_28)
.L_28:
        /*003c*/ 	.word	0x00000000
        /*0040*/ 	.short	0x0004
        /*0042*/ 	.short	0x0018
        /*0044*/ 	.byte	0x00, 0xf0, 0x11, 0x00


	//----- nvinfo : EIATTR_KPARAM_INFO
	.align		4
.L_29:
        /*0048*/ 	.byte	0x04, 0x17
        /*004a*/ 	.short	(.L_31 - .L_30)
.L_30:
        /*004c*/ 	.word	0x00000000
        /*0050*/ 	.short	0x0003
        /*0052*/ 	.short	0x0014
        /*0054*/ 	.byte	0x00, 0xf0, 0x11, 0x00


	//----- nvinfo : EIATTR_KPARAM_INFO
	.align		4
.L_31:
        /*0058*/ 	.byte	0x04, 0x17
        /*005a*/ 	.short	(.L_33 - .L_32)
.L_32:
        /*005c*/ 	.word	0x00000000
        /*0060*/ 	.short	0x0002
        /*0062*/ 	.short	0x0010
        /*0064*/ 	.byte	0x00, 0xf0, 0x11, 0x00


	//----- nvinfo : EIATTR_KPARAM_INFO
	.align		4
.L_33:
        /*0068*/ 	.byte	0x04, 0x17
        /*006a*/ 	.short	(.L_35 - .L_34)
.L_34:
        /*006c*/ 	.word	0x00000000
        /*0070*/ 	.short	0x0001
        /*0072*/ 	.short	0x0008
        /*0074*/ 	.byte	0x00, 0xf5, 0x21, 0x00


	//----- nvinfo : EIATTR_KPARAM_INFO
	.align		4
.L_35:
        /*0078*/ 	.byte	0x04, 0x17
        /*007a*/ 	.short	(.L_37 - .L_36)
.L_36:
        /*007c*/ 	.word	0x00000000
        /*0080*/ 	.short	0x0000
        /*0082*/ 	.short	0x0000
        /*0084*/ 	.byte	0x00, 0xf5, 0x21, 0x00


	//----- nvinfo : EIATTR_SPARSE_MMA_MASK
	.align		4
.L_37:
        /*0088*/ 	.byte	0x03, 0x50
        /*008a*/ 	.short	0x0000


	//----- nvinfo : EIATTR_MAXREG_COUNT
	.align		4
        /*008c*/ 	.byte	0x03, 0x1b
        /*008e*/ 	.short	0x00ff


	//----- nvinfo : EIATTR_MERCURY_ISA_VERSION
	.align		4
        /*0090*/ 	.byte	0x03, 0x5f
        /*0092*/ 	.short	0x0101


	//----- nvinfo : EIATTR_VRC_CTA_INIT_COUNT
	.align		4
        /*0094*/ 	.byte	0x02, 0x4a
	.zero		1
	.zero		1


	//----- nvinfo : EIATTR_EXIT_INSTR_OFFSETS
	.align		4
        /*0098*/ 	.byte	0x04, 0x1c
        /*009a*/ 	.short	(.L_39 - .L_38)


	//   ....[0]....
.L_38:
        /*009c*/ 	.word	0x00000070


	//   ....[1]....
        /*00a0*/ 	.word	0x00000240


	//----- nvinfo : EIATTR_CRS_STACK_SIZE
	.align		4
.L_39:
        /*00a4*/ 	.byte	0x04, 0x1e
        /*00a6*/ 	.short	(.L_41 - .L_40)
.L_40:
        /*00a8*/ 	.word	0x00000000


	//----- nvinfo : EIATTR_CBANK_PARAM_SIZE
	.align		4
.L_41:
        /*00ac*/ 	.byte	0x03, 0x19
        /*00ae*/ 	.short	0x0028


	//----- nvinfo : EIATTR_PARAM_CBANK
	.align		4
        /*00b0*/ 	.byte	0x04, 0x0a
        /*00b2*/ 	.short	(.L_43 - .L_42)
	.align		4
.L_42:
        /*00b4*/ 	.word	index@(.nv.constant0._Z15layerNormKernelPKfPfffffif)
        /*00b8*/ 	.short	0x0380
        /*00ba*/ 	.short	0x0028


	//----- nvinfo : EIATTR_SW_WAR
	.align		4
.L_43:
        /*00bc*/ 	.byte	0x04, 0x36
        /*00be*/ 	.short	(.L_45 - .L_44)
.L_44:
        /*00c0*/ 	.word	0x00000008
.L_45:


//--------------------- .nv.info._Z14varianceKernelPKfPffi --------------------------
	.section	.nv.info._Z14varianceKernelPKfPffi,"",@"SHT_CUDA_INFO"
	.sectionflags	@""
	.align	4


	//----- nvinfo : EIATTR_CUDA_API_VERSION
	.align		4
        /*0000*/ 	.byte	0x04, 0x37
        /*0002*/ 	.short	(.L_47 - .L_46)
.L_46:
        /*0004*/ 	.word	0x00000082


	//----- nvinfo : EIATTR_KPARAM_INFO
	.align		4
.L_47:
        /*0008*/ 	.byte	0x04, 0x17
        /*000a*/ 	.short	(.L_49 - .L_48)
.L_48:
        /*000c*/ 	.word	0x00000000
        /*0010*/ 	.short	0x0003
        /*0012*/ 	.short	0x0014
        /*0014*/ 	.byte	0x00, 0xf0, 0x11, 0x00


	//----- nvinfo : EIATTR_KPARAM_INFO
	.align		4
.L_49:
        /*0018*/ 	.byte	0x04, 0x17
        /*001a*/ 	.short	(.L_51 - .L_50)
.L_50:
        /*001c*/ 	.word	0x00000000
        /*0020*/ 	.short	0x0002
        /*0022*/ 	.short	0x0010
        /*0024*/ 	.byte	0x00, 0xf0, 0x11, 0x00


	//----- nvinfo : EIATTR_KPARAM_INFO
	.align		4
.L_51:
        /*0028*/ 	.byte	0x04, 0x17
        /*002a*/ 	.short	(.L_53 - .L_52)
.L_52:
        /*002c*/ 	.word	0x00000000
        /*0030*/ 	.short	0x0001
        /*0032*/ 	.short	0x0008
        /*0034*/ 	.byte	0x00, 0xf5, 0x21, 0x00


	//----- nvinfo : EIATTR_KPARAM_INFO
	.align		4
.L_53:
        /*0038*/ 	.byte	0x04, 0x17
        /*003a*/ 	.short	(.L_55 - .L_54)
.L_54:
        /*003c*/ 	.word	0x00000000
        /*0040*/ 	.short	0x0000
        /*0042*/ 	.short	0x0000
        /*0044*/ 	.byte	0x00, 0xf5, 0x21, 0x00


	//----- nvinfo : EIATTR_SPARSE_MMA_MASK
	.align		4
.L_55:
        /*0048*/ 	.byte	0x03, 0x50
        /*004a*/ 	.short	0x0000


	//----- nvinfo : EIATTR_MAXREG_COUNT
	.align		4
        /*004c*/ 	.byte	0x03, 0x1b
        /*004e*/ 	.short	0x00ff


	//----- nvinfo : EIATTR_NUM_BARRIERS
	.align		4
        /*0050*/ 	.byte	0x02, 0x4c
        /*0052*/ 	.byte	0x01
	.zero		1


	//----- nvinfo : EIATTR_MERCURY_ISA_VERSION
	.align		4
        /*0054*/ 	.byte	0x03, 0x5f
        /*0056*/ 	.short	0x0101


	//----- nvinfo : EIATTR_VRC_CTA_INIT_COUNT
	.align		4
        /*0058*/ 	.byte	0x02, 0x4a
	.zero		1
	.zero		1


	//----- nvinfo : EIATTR_EXIT_INSTR_OFFSETS
	.align		4
        /*005c*/ 	.byte	0x04, 0x1c
        /*005e*/ 	.short	(.L_57 - .L_56)


	//   ....[0]....
.L_56:
        /*0060*/ 	.word	0x00000240


	//   ....[1]....
        /*0064*/ 	.word	0x000002c0


	//----- nvinfo : EIATTR_CBANK_PARAM_SIZE
	.align		4
.L_57:
        /*0068*/ 	.byte	0x03, 0x19
        /*006a*/ 	.short	0x0018


	//----- nvinfo : EIATTR_PARAM_CBANK
	.align		4
        /*006c*/ 	.byte	0x04, 0x0a
        /*006e*/ 	.short	(.L_59 - .L_58)
	.align		4
.L_58:
        /*0070*/ 	.word	index@(.nv.constant0._Z14varianceKernelPKfPffi)
        /*0074*/ 	.short	0x0380
        /*0076*/ 	.short	0x0018


	//----- nvinfo : EIATTR_SW_WAR
	.align		4
.L_59:
        /*0078*/ 	.byte	0x04, 0x36
        /*007a*/ 	.short	(.L_61 - .L_60)
.L_60:
        /*007c*/ 	.word	0x00000008
.L_61:


//--------------------- .nv.info._Z9sumKernelPKfPfi --------------------------
	.section	.nv.info._Z9sumKernelPKfPfi,"",@"SHT_CUDA_INFO"
	.sectionflags	@""
	.align	4


	//----- nvinfo : EIATTR_CUDA_API_VERSION
	.align		4
        /*0000*/ 	.byte	0x04, 0x37
        /*0002*/ 	.short	(.L_63 - .L_62)
.L_62:
        /*0004*/ 	.word	0x00000082


	//----- nvinfo : EIATTR_KPARAM_INFO
	.align		4
.L_63:
        /*0008*/ 	.byte	0x04, 0x17
        /*000a*/ 	.short	(.L_65 - .L_64)
.L_64:
        /*000c*/ 	.word	0x00000000
        /*0010*/ 	.short	0x0002
        /*0012*/ 	.short	0x0010
        /*0014*/ 	.byte	0x00, 0xf0, 0x11, 0x00


	//----- nvinfo : EIATTR_KPARAM_INFO
	.align		4
.L_65:
        /*0018*/ 	.byte	0x04, 0x17
        /*001a*/ 	.short	(.L_67 - .L_66)
.L_66:
        /*001c*/ 	.word	0x00000000
        /*0020*/ 	.short	0x0001
        /*0022*/ 	.short	0x0008
        /*0024*/ 	.byte	0x00, 0xf5, 0x21, 0x00


	//----- nvinfo : EIATTR_KPARAM_INFO
	.align		4
.L_67:
        /*0028*/ 	.byte	0x04, 0x17
        /*002a*/ 	.short	(.L_69 - .L_68)
.L_68:
        /*002c*/ 	.word	0x00000000
        /*0030*/ 	.short	0x0000
        /*0032*/ 	.short	0x0000
        /*0034*/ 	.byte	0x00, 0xf5, 0x21, 0x00


	//----- nvinfo : EIATTR_SPARSE_MMA_MASK
	.align		4
.L_69:
        /*0038*/ 	.byte	0x03, 0x50
        /*003a*/ 	.short	0x0000


	//----- nvinfo : EIATTR_MAXREG_COUNT
	.align		4
        /*003c*/ 	.byte	0x03, 0x1b
        /*003e*/ 	.short	0x00ff


	//----- nvinfo : EIATTR_NUM_BARRIERS
	.align		4
        /*0040*/ 	.byte	0x02, 0x4c
        /*0042*/ 	.byte	0x01
	.zero		1


	//----- nvinfo : EIATTR_MERCURY_ISA_VERSION
	.align		4
        /*0044*/ 	.byte	0x03, 0x5f
        /*0046*/ 	.short	0x0101


	//----- nvinfo : EIATTR_VRC_CTA_INIT_COUNT
	.align		4
        /*0048*/ 	.byte	0x02, 0x4a
	.zero		1
	.zero		1


	//----- nvinfo : EIATTR_EXIT_INSTR_OFFSETS
	.align		4
        /*004c*/ 	.byte	0x04, 0x1c
        /*004e*/ 	.short	(.L_71 - .L_70)


	//   ....[0]....
.L_70:
        /*0050*/ 	.word	0x00000210


	//   ....[1]....
        /*0054*/ 	.word	0x00000290


	//----- nvinfo : EIATTR_CBANK_PARAM_SIZE
	.align		4
.L_71:
        /*0058*/ 	.byte	0x03, 0x19
        /*005a*/ 	.short	0x0014


	//----- nvinfo : EIATTR_PARAM_CBANK
	.align		4
        /*005c*/ 	.byte	0x04, 0x0a
        /*005e*/ 	.short	(.L_73 - .L_72)
	.align		4
.L_72:
        /*0060*/ 	.word	index@(.nv.constant0._Z9sumKernelPKfPfi)
        /*0064*/ 	.short	0x0380
        /*0066*/ 	.short	0x0014


	//----- nvinfo : EIATTR_SW_WAR
	.align		4
.L_73:
        /*0068*/ 	.byte	0x04, 0x36
        /*006a*/ 	.short	(.L_75 - .L_74)
.L_74:
        /*006c*/ 	.word	0x00000008
.L_75:


//--------------------- .nv.callgraph             --------------------------
	.section	.nv.callgraph,"",@"SHT_CUDA_CALLGRAPH"
	.align	4
	.sectionentsize	8
	.align		4
        /*0000*/ 	.word	0x00000000
	.align		4
        /*0004*/ 	.word	0xffffffff
	.align		4
        /*0008*/ 	.word	0x00000000
	.align		4
        /*000c*/ 	.word	0xfffffffe
	.align		4
        /*0010*/ 	.word	0x00000000
	.align		4
        /*0014*/ 	.word	0xfffffffd
	.align		4
        /*0018*/ 	.word	0x00000000
	.align		4
        /*001c*/ 	.word	0xfffffffc


//--------------------- .text._Z15layerNormKernelPKfPfffffif --------------------------
	.section	.text._Z15layerNormKernelPKfPfffffif,"ax",@progbits
	.align	128
        .global         _Z15layerNormKernelPKfPfffffif
        .type           _Z15layerNormKernelPKfPfffffif,@function
        .size           _Z15layerNormKernelPKfPfffffif,(.L_x_20 - _Z15layerNormKernelPKfPfffffif)
        .other          _Z15layerNormKernelPKfPfffffif,@"STO_CUDA_ENTRY STV_DEFAULT"
_Z15layerNormKernelPKfPfffffif:
.text._Z15layerNormKernelPKfPfffffif:
[----:B------:R-:W-:Y:S01]  /*0000*/  LDC R1, c[0x0][0x37c] ;  /* 0x0000df00ff017b82 */ /* 0x000fe20000000800 */
[----:B------:R-:W0:Y:S07]  /*0010*/  S2R R3, SR_TID.X ;  /* 0x0000000000037919 */ /* 0x000e2e0000002100 */
[----:B------:R-:W0:Y:S01]  /*0020*/  S2UR UR4, SR_CTAID.X ;  /* 0x00000000000479c3 */ /* 0x000e220000002500 */
[----:B------:R-:W1:Y:S07]  /*0030*/  LDCU UR5, c[0x0][0x3a0] ;  /* 0x00007400ff0577ac */ /* 0x000e6e0008000800 */
[----:B------:R-:W0:Y:S02]  /*0040*/  LDC R2, c[0x0][0x360] ;  /* 0x0000d800ff027b82 */ /* 0x000e240000000800 */
[----:B0-----:R-:W-:-:S05]  /*0050*/  IMAD R2, R2, UR4, R3 ;  /* 0x0000000402027c24 */ /* 0x001fca000f8e0203 */
[----:B-1----:R-:W-:-:S13]  /*0060*/  ISETP.GE.AND P0, PT, R2, UR5, PT ;  /* 0x0000000502007c0c */ /* 0x002fda000bf06270 */
[----:B------:R-:W-:Y:S05]  /*0070*/  @P0 EXIT ;  /* 0x000000000000094d */ /* 0x000fea0003800000 */
[----:B------:R-:W0:Y:S01]  /*0080*/  LDC.64 R4, c[0x0][0x380] ;  /* 0x0000e000ff047b82 */ /* 0x000e220000000a00 */
[----:B------:R-:W1:Y:S01]  /*0090*/  LDCU.64 UR4, c[0x0][0x358] ;  /* 0x00006b00ff0477ac */ /* 0x000e620008000a00 */
[----:B------:R-:W2:Y:S06]  /*00a0*/  LDCU.64 UR6, c[0x0][0x390] ;  /* 0x00007200ff0677ac */ /* 0x000eac0008000a00 */
[----:B------:R-:W2:Y:S01]  /*00b0*/  LDC R3, c[0x0][0x3a4] ;  /* 0x0000e900ff037b82 */ /* 0x000ea20000000800 */
[----:B0-----:R-:W-:-:S06]  /*00c0*/  IMAD.WIDE R4, R2, 0x4, R4 ;  /* 0x0000000402047825 */ /* 0x001fcc00078e0204 */
[----:B-1----:R-:W3:Y:S01]  /*00d0*/  LDG.E R4, desc[UR4][R4.64] ;  /* 0x0000000404047981 */ /* 0x002ee2000c1e1900 */
[----:B------:R-:W-:Y:S01]  /*00e0*/  BSSY.RECONVERGENT B0, `(.L_x_0) ;  /* 0x0000010000007945 */ /* 0x000fe20003800200 */
[----:B--2---:R-:W-:Y:S01]  /*00f0*/  FADD R3, R3, UR7 ;  /* 0x0000000703037e21 */ /* 0x004fe20008000000 */
[----:B------:R-:W0:Y:S03]  /*0100*/  LDCU UR7, c[0x0][0x398] ;  /* 0x00007300ff0777ac */ /* 0x000e260008000800 */
[----:B------:R-:W1:Y:S02]  /*0110*/  MUFU.RCP R6, R3 ;  /* 0x0000000300067308 */ /* 0x000e640000001000 */
[----:B-1----:R-:W-:-:S04]  /*0120*/  FFMA R7, -R3, R6, 1 ;  /* 0x3f80000003077423 */ /* 0x002fc80000000106 */
[----:B------:R-:W-:Y:S01]  /*0130*/  FFMA R7, R6, R7, R6 ;  /* 0x0000000706077223 */ /* 0x000fe20000000006 */
[----:B---3--:R-:W-:-:S04]  /*0140*/  FADD R0, R4, -UR6 ;  /* 0x8000000604007e21 */ /* 0x008fc80008000000 */
[----:B0-----:R-:W-:-:S04]  /*0150*/  FMUL R0, R0, UR7 ;  /* 0x0000000700007c20 */ /* 0x001fc80008400000 */
[----:B------:R-:W0:Y:S01]  /*0160*/  FCHK P0, R0, R3 ;  /* 0x0000000300007302 */ /* 0x000e220000000000 */
[----:B------:R-:W-:-:S04]  /*0170*/  FFMA R4, R0, R7, RZ ;  /* 0x0000000700047223 */ /* 0x000fc800000000ff */
[----:B------:R-:W-:-:S04]  /*0180*/  FFMA R5, -R3, R4, R0 ;  /* 0x0000000403057223 */ /* 0x000fc80000000100 */
[----:B------:R-:W-:Y:S01]  /*0190*/  FFMA R7, R7, R5, R4 ;  /* 0x0000000507077223 */ /* 0x000fe20000000004 */
[----:B0-----:R-:W-:Y:S06]  /*01a0*/  @!P0 BRA `(.L_x_1) ;  /* 0x00000000000c8947 */ /* 0x001fec0003800000 */
[----:B------:R-:W-:-:S07]  /*01b0*/  MOV R4, 0x1d0 ;  /* 0x000001d000047802 */ /* 0x000fce0000000f00 */
[----:B------:R-:W-:Y:S05]  /*01c0*/  CALL.REL.NOINC `($__internal_0_$__cuda_sm3x_div_rn_noftz_f32_slowpath) ;  /* 0x0000000000207944 */ /* 0x000fea0003c00000 */
[----:B------:R-:W-:-:S07]  /*01d0*/  IMAD.MOV.U32 R7, RZ, RZ, R0 ;  /* 0x000000ffff077224 */ /* 0x000fce00078e0000 */
.L_x_1:
[----:B------:R-:W-:Y:S05]  /*01e0*/  BSYNC.RECONVERGENT B0 ;  /* 0x0000000000007941 */ /* 0x000fea0003800200 */
.L_x_0:
[----:B------:R-:W0:Y:S01]  /*01f0*/  LDC.64 R4, c[0x0][0x388] ;  /* 0x0000e200ff047b82 */ /* 0x000e220000000a00 */
[----:B------:R-:W1:Y:S02]  /*0200*/  LDCU UR6, c[0x0][0x39c] ;  /* 0x00007380ff0677ac */ /* 0x000e640008000800 */
[----:B-1----:R-:W-:Y:S01]  /*0210*/  FADD R7, R7, UR6 ;  /* 0x0000000607077e21 */ /* 0x002fe20008000000 */
[----:B0-----:R-:W-:-:S05]  /*0220*/  IMAD.WIDE R2, R2, 0x4, R4 ;  /* 0x0000000402027825 */ /* 0x001fca00078e0204 */
[----:B------:R-:W-:Y:S01]  /*0230*/  STG.E desc[UR4][R2.64], R7 ;  /* 0x0000000702007986 */ /* 0x000fe2000c101904 */
[----:B------:R-:W-:Y:S05]  /*0240*/  EXIT ;  /* 0x000000000000794d */ /* 0x000fea0003800000 */
        .weak           $__internal_0_$__cuda_sm3x_div_rn_noftz_f32_slowpath
        .type           $__internal_0_$__cuda_sm3x_div_rn_noftz_f32_slowpath,@function
        .size           $__internal_0_$__cuda_sm3x_div_rn_noftz_f32_slowpath,(.L_x_20 - $__internal_0_$__cuda_sm3x_div_rn_noftz_f32_slowpath)
$__internal_0_$__cuda_sm3x_div_rn_noftz_f32_slowpath:
[--C-:B------:R-:W-:Y:S01]  /*0250*/  SHF.R.U32.HI R6, RZ, 0x17, R3.reuse ;  /* 0x00000017ff067819 */ /* 0x100fe20000011603 */
[----:B------:R-:W-:Y:S01]  /*0260*/  BSSY.RECONVERGENT B1, `(.L_x_2) ;  /* 0x0000064000017945 */ /* 0x000fe20003800200 */
[--C-:B------:R-:W-:Y:S01]  /*0270*/  SHF.R.U32.HI R5, RZ, 0x17, R0.reuse ;  /* 0x00000017ff057819 */ /* 0x100fe20000011600 */
[----:B------:R-:W-:Y:S01]  /*0280*/  IMAD.MOV.U32 R7, RZ, RZ, R0 ;  /* 0x000000ffff077224 */ /* 0x000fe200078e0000 */
[----:B------:R-:W-:Y:S01]  /*0290*/  LOP3.LUT R6, R6, 0xff, RZ, 0xc0, !PT ;  /* 0x000000ff06067812 */ /* 0x000fe200078ec0ff */
[----:B------:R-:W-:Y:S01]  /*02a0*/  IMAD.MOV.U32 R8, RZ, RZ, R3 ;  /* 0x000000ffff087224 */ /* 0x000fe200078e0003 */
[----:B------:R-:W-:-:S03]  /*02b0*/  LOP3.LUT R5, R5, 0xff, RZ, 0xc0, !PT ;  /* 0x000000ff05057812 */ /* 0x000fc600078ec0ff */
[----:B------:R-:W-:Y:S02]  /*02c0*/  VIADD R11, R6, 0xffffffff ;  /* 0xffffffff060b7836 */ /* 0x000fe40000000000 */
[----:B------:R-:W-:-:S03]  /*02d0*/  VIADD R10, R5, 0xffffffff ;  /* 0xffffffff050a7836 */ /* 0x000fc60000000000 */
[----:B------:R-:W-:-:S04]  /*02e0*/  ISETP.GT.U32.AND P0, PT, R11, 0xfd, PT ;  /* 0x000000fd0b00780c */ /* 0x000fc80003f04070 */
[----:B------:R-:W-:-:S13]  /*02f0*/  ISETP.GT.U32.OR P0, PT, R10, 0xfd, P0 ;  /* 0x000000fd0a00780c */ /* 0x000fda0000704470 */
[----:B------:R-:W-:Y:S01]  /*0300*/  @!P0 IMAD.MOV.U32 R9, RZ, RZ, RZ ;  /* 0x000000ffff098224 */ /* 0x000fe200078e00ff */
[----:B------:R-:W-:Y:S06]  /*0310*/  @!P0 BRA `(.L_x_3) ;  /* 0x00000000005c8947 */ /* 0x000fec0003800000 */
[----:B------:R-:W-:Y:S02]  /*0320*/  FSETP.GTU.FTZ.AND P0, PT, |R0|, +INF , PT ;  /* 0x7f8000000000780b */ /* 0x000fe40003f1c200 */
[----:B------:R-:W-:-:S04]  /*0330*/  FSETP.GTU.FTZ.AND P1, PT, |R3|, +INF , PT ;  /* 0x7f8000000300780b */ /* 0x000fc80003f3c200 */
[----:B------:R-:W-:-:S13]  /*0340*/  PLOP3.LUT P0, PT, P0, P1, PT, 0xf8, 0x8f ;  /* 0x00000000008f781c */ /* 0x000fda0000703f70 */
[----:B------:R-:W-:Y:S05]  /*0350*/  @P0 BRA `(.L_x_4) ;  /* 0x00000004004c0947 */ /* 0x000fea0003800000 */
[----:B------:R-:W-:-:S13]  /*0360*/  LOP3.LUT P0, RZ, R8, 0x7fffffff, R7, 0xc8, !PT ;  /* 0x7fffffff08ff7812 */ /* 0x000fda000780c807 */
[----:B------:R-:W-:Y:S05]  /*0370*/  @!P0 BRA `(.L_x_5) ;  /* 0x00000004003c8947 */ /* 0x000fea0003800000 */
[C---:B------:R-:W-:Y:S02]  /*0380*/  FSETP.NEU.FTZ.AND P2, PT, |R0|.reuse, +INF , PT ;  /* 0x7f8000000000780b */ /* 0x040fe40003f5d200 */
[----:B------:R-:W-:Y:S02]  /*0390*/  FSETP.NEU.FTZ.AND P1, PT, |R3|, +INF , PT ;  /* 0x7f8000000300780b */ /* 0x000fe40003f3d200 */
[----:B------:R-:W-:-:S11]  /*03a0*/  FSETP.NEU.FTZ.AND P0, PT, |R0|, +INF , PT ;  /* 0x7f8000000000780b */ /* 0x000fd60003f1d200 */
[----:B------:R-:W-:Y:S05]  /*03b0*/  @!P1 BRA !P2, `(.L_x_5) ;  /* 0x00000004002c9947 */ /* 0x000fea0005000000 */
[----:B------:R-:W-:-:S04]  /*03c0*/  LOP3.LUT P2, RZ, R7, 0x7fffffff, RZ, 0xc0, !PT ;  /* 0x7fffffff07ff7812 */ /* 0x000fc8000784c0ff */
[----:B------:R-:W-:-:S13]  /*03d0*/  PLOP3.LUT P1, PT, P1, P2, PT, 0x2f, 0xf2 ;  /* 0x0000000000f2781c */ /* 0x000fda0000f24577 */
[----:B------:R-:W-:Y:S05]  /*03e0*/  @P1 BRA `(.L_x_6) ;  /* 0x0000000400181947 */ /* 0x000fea0003800000 */
[----:B------:R-:W-:-:S04]  /*03f0*/  LOP3.LUT P1, RZ, R8, 0x7fffffff, RZ, 0xc0, !PT ;  /* 0x7fffffff08ff7812 */ /* 0x000fc8000782c0ff */
[----:B------:R-:W-:-:S13]  /*0400*/  PLOP3.LUT P0, PT, P0, P1, PT, 0x2f, 0xf2 ;  /* 0x0000000000f2781c */ /* 0x000fda0000702577 */
[----:B------:R-:W-:Y:S05]  /*0410*/  @P0 BRA `(.L_x_7) ;  /* 0x0000000400000947 */ /* 0x000fea0003800000 */
[----:B------:R-:W-:Y:S02]  /*0420*/  ISETP.GE.AND P0, PT, R10, RZ, PT ;  /* 0x000000ff0a00720c */ /* 0x000fe40003f06270 */
[----:B------:R-:W-:-:S11]  /*0430*/  ISETP.GE.AND P1, PT, R11, RZ, PT ;  /* 0x000000ff0b00720c */ /* 0x000fd60003f26270 */
[----:B------:R-:W-:Y:S02]  /*0440*/  @P0 IMAD.MOV.U32 R9, RZ, RZ, RZ ;  /* 0x000000ffff090224 */ /* 0x000fe400078e00ff */
[----:B------:R-:W-:Y:S01]  /*0450*/  @!P0 FFMA R7, R0, 1.84467440737095516160e+19, RZ ;  /* 0x5f80000000078823 */ /* 0x000fe200000000ff */
[----:B------:R-:W-:Y:S02]  /*0460*/  @!P0 IMAD.MOV.U32 R9, RZ, RZ, -0x40 ;  /* 0xffffffc0ff098424 */ /* 0x000fe400078e00ff */
[----:B------:R-:W-:Y:S02]  /*0470*/  @!P1 FFMA R8, R3, 1.84467440737095516160e+19, RZ ;  /* 0x5f80000003089823 */ /* 0x000fe400000000ff */
[----:B------:R-:W-:-:S07]  /*0480*/  @!P1 VIADD R9, R9, 0x40 ;  /* 0x0000004009099836 */ /* 0x000fce0000000000 */
.L_x_3:
[----:B------:R-:W-:Y:S01]  /*0490*/  LEA R3, R6, 0xc0800000, 0x17 ;  /* 0xc080000006037811 */ /* 0x000fe200078eb8ff */
[----:B------:R-:W-:Y:S01]  /*04a0*/  VIADD R5, R5, 0xffffff81 ;  /* 0xffffff8105057836 */ /* 0x000fe20000000000 */
[----:B------:R-:W-:Y:S03]  /*04b0*/  BSSY.RECONVERGENT B2, `(.L_x_8) ;  /* 0x0000035000027945 */ /* 0x000fe60003800200 */
[----:B------:R-:W-:Y:S01]  /*04c0*/  IMAD.IADD R3, R8, 0x1, -R3 ;  /* 0x0000000108037824 */ /* 0x000fe200078e0a03 */
[C---:B------:R-:W-:Y:S01]  /*04d0*/  IADD3 R6, PT, PT, R5.reuse, 0x7f, -R6 ;  /* 0x0000007f05067810 */ /* 0x040fe20007ffe806 */
[----:B------:R-:W-:Y:S02]  /*04e0*/  IMAD R0, R5, -0x800000, R7 ;  /* 0xff80000005007824 */ /* 0x000fe400078e0207 */
[----:B------:R-:W0:Y:S01]  /*04f0*/  MUFU.RCP R8, R3 ;  /* 0x0000000300087308 */ /* 0x000e220000001000 */
[----:B------:R-:W-:Y:S01]  /*0500*/  FADD.FTZ R11, -R3, -RZ ;  /* 0x800000ff030b7221 */ /* 0x000fe20000010100 */
[----:B------:R-:W-:-:S03]  /*0510*/  IMAD.IADD R6, R6, 0x1, R9 ;  /* 0x0000000106067824 */ /* 0x000fc600078e0209 */
[----:B0-----:R-:W-:-:S04]  /*0520*/  FFMA R13, R8, R11, 1 ;  /* 0x3f800000080d7423 */ /* 0x001fc8000000000b */
[----:B------:R-:W-:-:S04]  /*0530*/  FFMA R10, R8, R13, R8 ;  /* 0x0000000d080a7223 */ /* 0x000fc80000000008 */
[----:B------:R-:W-:-:S04]  /*0540*/  FFMA R7, R0, R10, RZ ;  /* 0x0000000a00077223 */ /* 0x000fc800000000ff */
[----:B------:R-:W-:-:S04]  /*0550*/  FFMA R8, R11, R7, R0 ;  /* 0x000000070b087223 */ /* 0x000fc80000000000 */
[----:B------:R-:W-:-:S04]  /*0560*/  FFMA R7, R10, R8, R7 ;  /* 0x000000080a077223 */ /* 0x000fc80000000007 */
[----:B------:R-:W-:-:S04]  /*0570*/  FFMA R8, R11, R7, R0 ;  /* 0x000000070b087223 */ /* 0x000fc80000000000 */
[----:B------:R-:W-:-:S05]  /*0580*/  FFMA R0, R10, R8, R7 ;  /* 0x000000080a007223 */ /* 0x000fca0000000007 */
[----:B------:R-:W-:-:S04]  /*0590*/  SHF.R.U32.HI R3, RZ, 0x17, R0 ;  /* 0x00000017ff037819 */ /* 0x000fc80000011600 */
[----:B------:R-:W-:-:S05]  /*05a0*/  LOP3.LUT R3, R3, 0xff, RZ, 0xc0, !PT ;  /* 0x000000ff03037812 */ /* 0x000fca00078ec0ff */
[----:B------:R-:W-:-:S04]  /*05b0*/  IMAD.IADD R9, R3, 0x1, R6 ;  /* 0x0000000103097824 */ /* 0x000fc800078e0206 */
[----:B------:R-:W-:-:S05]  /*05c0*/  VIADD R3, R9, 0xffffffff ;  /* 0xffffffff09037836 */ /* 0x000fca0000000000 */
[----:B------:R-:W-:-:S13]  /*05d0*/  ISETP.GE.U32.AND P0, PT, R3, 0xfe, PT ;  /* 0x000000fe0300780c */ /* 0x000fda0003f06070 */
[----:B------:R-:W-:Y:S05]  /*05e0*/  @!P0 BRA `(.L_x_9) ;  /* 0x0000000000808947 */ /* 0x000fea0003800000 */
[----:B------:R-:W-:-:S13]  /*05f0*/  ISETP.GT.AND P0, PT, R9, 0xfe, PT ;  /* 0x000000fe0900780c */ /* 0x000fda0003f04270 */
[----:B------:R-:W-:Y:S05]  /*0600*/  @P0 BRA `(.L_x_10) ;  /* 0x00000000006c0947 */ /* 0x000fea0003800000 */
[----:B------:R-:W-:-:S13]  /*0610*/  ISETP.GE.AND P0, PT, R9, 0x1, PT ;  /* 0x000000010900780c */ /* 0x000fda0003f06270 */
[----:B------:R-:W-:Y:S05]  /*0620*/  @P0 BRA `(.L_x_11) ;  /* 0x0000000000740947 */ /* 0x000fea0003800000 */
[----:B------:R-:W-:Y:S02]  /*0630*/  ISETP.GE.AND P0, PT, R9, -0x18, PT ;  /* 0xffffffe80900780c */ /* 0x000fe40003f06270 */
[----:B------:R-:W-:-:S11]  /*0640*/  LOP3.LUT R0, R0, 0x80000000, RZ, 0xc0, !PT ;  /* 0x8000000000007812 */ /* 0x000fd600078ec0ff */
[----:B------:R-:W-:Y:S05]  /*0650*/  @!P0 BRA `(.L_x_11) ;  /* 0x0000000000688947 */ /* 0x000fea0003800000 */
[CCC-:B------:R-:W-:Y:S01]  /*0660*/  FFMA.RZ R3, R10.reuse, R8.reuse, R7.reuse ;  /* 0x000000080a037223 */ /* 0x1c0fe2000000c007 */
[CCC-:B------:R-:W-:Y:S01]  /*0670*/  FFMA.RM R6, R10.reuse, R8.reuse, R7.reuse ;  /* 0x000000080a067223 */ /* 0x1c0fe20000004007 */
[C---:B------:R-:W-:Y:S02]  /*0680*/  ISETP.NE.AND P2, PT, R9.reuse, RZ, PT ;  /* 0x000000ff0900720c */ /* 0x040fe40003f45270 */
[----:B------:R-:W-:Y:S02]  /*0690*/  ISETP.NE.AND P1, PT, R9, RZ, PT ;  /* 0x000000ff0900720c */ /* 0x000fe40003f25270 */
[----:B------:R-:W-:Y:S01]  /*06a0*/  LOP3.LUT R5, R3, 0x7fffff, RZ, 0xc0, !PT ;  /* 0x007fffff03057812 */ /* 0x000fe200078ec0ff */
[----:B------:R-:W-:Y:S01]  /*06b0*/  FFMA.RP R3, R10, R8, R7 ;  /* 0x000000080a037223 */ /* 0x000fe20000008007 */
[----:B------:R-:W-:Y:S02]  /*06c0*/  VIADD R8, R9, 0x20 ;  /* 0x0000002009087836 */ /* 0x000fe40000000000 */
[----:B------:R-:W-:Y:S01]  /*06d0*/  LOP3.LUT R5, R5, 0x800000, RZ, 0xfc, !PT ;  /* 0x0080000005057812 */ /* 0x000fe200078efcff */
[----:B------:R-:W-:Y:S01]  /*06e0*/  IMAD.MOV R7, RZ, RZ, -R9 ;  /* 0x000000ffff077224 */ /* 0x000fe200078e0a09 */
[----:B------:R-:W-:-:S02]  /*06f0*/  FSETP.NEU.FTZ.AND P0, PT, R3, R6, PT ;  /* 0x000000060300720b */ /* 0x000fc40003f1d000 */
[----:B------:R-:W-:Y:S02]  /*0700*/  SHF.L.U32 R8, R5, R8, RZ ;  /* 0x0000000805087219 */ /* 0x000fe400000006ff */
[----:B------:R-:W-:Y:S02]  /*0710*/  SEL R6, R7, RZ, P2 ;  /* 0x000000ff07067207 */ /* 0x000fe40001000000 */
[----:B------:R-:W-:Y:S02]  /*0720*/  ISETP.NE.AND P1, PT, R8, RZ, P1 ;  /* 0x000000ff0800720c */ /* 0x000fe40000f25270 */
[----:B------:R-:W-:Y:S02]  /*0730*/  SHF.R.U32.HI R6, RZ, R6, R5 ;  /* 0x00000006ff067219 */ /* 0x000fe40000011605 */
[----:B------:R-:W-:Y:S02]  /*0740*/  PLOP3.LUT P0, PT, P0, P1, PT, 0xf8, 0x8f ;  /* 0x00000000008f781c */ /* 0x000fe40000703f70 */
[----:B------:R-:W-:-:S02]  /*0750*/  SHF.R.U32.HI R8, RZ, 0x1, R6 ;  /* 0x00000001ff087819 */ /* 0x000fc40000011606 */
[----:B------:R-:W-:-:S04]  /*0760*/  SEL R3, RZ, 0x1, !P0 ;  /* 0x00000001ff037807 */ /* 0x000fc80004000000 */
[----:B------:R-:W-:-:S04]  /*0770*/  LOP3.LUT R3, R3, 0x1, R8, 0xf8, !PT ;  /* 0x0000000103037812 */ /* 0x000fc800078ef808 */
[----:B------:R-:W-:-:S05]  /*0780*/  LOP3.LUT R3, R3, R6, RZ, 0xc0, !PT ;  /* 0x0000000603037212 */ /* 0x000fca00078ec0ff */
[----:B------:R-:W-:-:S05]  /*0790*/  IMAD.IADD R3, R8, 0x1, R3 ;  /* 0x0000000108037824 */ /* 0x000fca00078e0203 */
[----:B------:R-:W-:Y:S01]  /*07a0*/  LOP3.LUT R0, R3, R0, RZ, 0xfc, !PT ;  /* 0x0000000003007212 */ /* 0x000fe200078efcff */
[----:B------:R-:W-:Y:S06]  /*07b0*/  BRA `(.L_x_11) ;  /* 0x0000000000107947 */ /* 0x000fec0003800000 */
.L_x_10:
[----:B------:R-:W-:-:S04]  /*07c0*/  LOP3.LUT R0, R0, 0x80000000, RZ, 0xc0, !PT ;  /* 0x8000000000007812 */ /* 0x000fc800078ec0ff */
[----:B------:R-:W-:Y:S01]  /*07d0*/  LOP3.LUT R0, R0, 0x7f800000, RZ, 0xfc, !PT ;  /* 0x7f80000000007812 */ /* 0x000fe200078efcff */
[----:B------:R-:W-:Y:S06]  /*07e0*/  BRA `(.L_x_11) ;  /* 0x0000000000047947 */ /* 0x000fec0003800000 */
.L_x_9:
[----:B------:R-:W-:-:S07]  /*07f0*/  IMAD R0, R6, 0x800000, R0 ;  /* 0x0080000006007824 */ /* 0x000fce00078e0200 */
.L_x_11:
[----:B------:R-:W-:Y:S05]  /*0800*/  BSYNC.RECONVERGENT B2 ;  /* 0x0000000000027941 */ /* 0x000fea0003800200 */
.L_x_8:
[----:B------:R-:W-:Y:S05]  /*0810*/  BRA `(.L_x_12) ;  /* 0x0000000000207947 */ /* 0x000fea0003800000 */
.L_x_7:
[----:B------:R-:W-:-:S04]  /*0820*/  LOP3.LUT R0, R8, 0x80000000, R7, 0x48, !PT ;  /* 0x8000000008007812 */ /* 0x000fc800078e4807 */
[----:B------:R-:W-:Y:S01]  /*0830*/  LOP3.LUT R0, R0, 0x7f800000, RZ, 0xfc, !PT ;  /* 0x7f80000000007812 */ /* 0x000fe200078efcff */
[----:B------:R-:W-:Y:S06]  /*0840*/  BRA `(.L_x_12) ;  /* 0x0000000000147947 */ /* 0x000fec0003800000 */
.L_x_6:
[----:B------:R-:W-:Y:S01]  /*0850*/  LOP3.LUT R0, R8, 0x80000000, R7, 0x48, !PT ;  /* 0x8000000008007812 */ /* 0x000fe200078e4807 */
[----:B------:R-:W-:Y:S06]  /*0860*/  BRA `(.L_x_12) ;  /* 0x00000000000c7947 */ /* 0x000fec0003800000 */
.L_x_5:
[----:B------:R-:W0:Y:S01]  /*0870*/  MUFU.RSQ R0, -QNAN ;  /* 0xffc0000000007908 */ /* 0x000e220000001400 */
[----:B------:R-:W-:Y:S05]  /*0880*/  BRA `(.L_x_12) ;  /* 0x0000000000047947 */ /* 0x000fea0003800000 */
.L_x_4:
[----:B------:R-:W-:-:S07]  /*0890*/  FADD.FTZ R0, R0, R3 ;  /* 0x0000000300007221 */ /* 0x000fce0000010000 */
.L_x_12:
[----:B------:R-:W-:Y:S05]  /*08a0*/  BSYNC.RECONVERGENT B1 ;  /* 0x0000000000017941 */ /* 0x000fea0003800200 */
.L_x_2:
[----:B------:R-:W-:-:S04]  /*08b0*/  IMAD.MOV.U32 R5, RZ, RZ, 0x0 ;  /* 0x00000000ff057424 */ /* 0x000fc800078e00ff */
[----:B0-----:R-:W-:Y:S05]  /*08c0*/  RET.REL.NODEC R4 `(_Z15layerNormKernelPKfPfffffif) ;  /* 0xfffffff404cc7950 */ /* 0x001fea0003c3ffff */
.L_x_13:
[----:B------:R-:W-:-:S00]  /*08d0*/  BRA `(.L_x_13) ;  /* 0xfffffffc00fc7947 */ /* 0x000fc0000383ffff */
[----:B------:R-:W-:-:S00]  /*08e0*/  NOP ;  /* 0x0000000000007918 */ /* 0x000fc00000000000 */
        /* <DEDUP_REMOVED lines=9> */
.L_x_20:


//--------------------- .text._Z14varianceKernelPKfPffi --------------------------
	.section	.text._Z14varianceKernelPKfPffi,"ax",@progbits
	.align	128
        .global         _Z14varianceKernelPKfPffi
        .type           _Z14varianceKernelPKfPffi,@function
        .size           _Z14varianceKernelPKfPffi,(.L_x_22 - _Z14varianceKernelPKfPffi)
        .other          _Z14varianceKernelPKfPffi,@"STO_CUDA_ENTRY STV_DEFAULT"
_Z14varianceKernelPKfPffi:
.text._Z14varianceKernelPKfPffi:
[----:B------:R-:W-:Y:S01]  /*0000*/  LDC R1, c[0x0][0x37c] ;  /* 0x0000df00ff017b82 */ /* 0x000fe20000000800 */
[----:B------:R-:W0:Y:S01]  /*0010*/  S2R R6, SR_TID.X ;  /* 0x0000000000067919 */ /* 0x000e220000002100 */
[----:B------:R-:W0:Y:S01]  /*0020*/  LDCU UR8, c[0x0][0x360] ;  /* 0x00006c00ff0877ac */ /* 0x000e220008000800 */
[----:B------:R-:W0:Y:S01]  /*0030*/  S2R R7, SR_CTAID.X ;  /* 0x0000000000077919 */ /* 0x000e220000002500 */
[----:B------:R-:W1:Y:S01]  /*0040*/  LDCU UR4, c[0x0][0x394] ;  /* 0x00007280ff0477ac */ /* 0x000e620008000800 */
[----:B------:R-:W2:Y:S01]  /*0050*/  LDCU.64 UR6, c[0x0][0x358] ;  /* 0x00006b00ff0677ac */ /* 0x000ea20008000a00 */
[----:B0-----:R-:W-:-:S05]  /*0060*/  IMAD R5, R7, UR8, R6 ;  /* 0x0000000807057c24 */ /* 0x001fca000f8e0206 */
[----:B-1----:R-:W-:-:S13]  /*0070*/  ISETP.GE.AND P0, PT, R5, UR4, PT ;  /* 0x0000000405007c0c */ /* 0x002fda000bf06270 */
[----:B------:R-:W0:Y:S02]  /*0080*/  @!P0 LDC.64 R2, c[0x0][0x380] ;  /* 0x0000e000ff028b82 */ /* 0x000e240000000a00 */
[----:B0-----:R-:W-:-:S06]  /*0090*/  @!P0 IMAD.WIDE R2, R5, 0x4, R2 ;  /* 0x0000000405028825 */ /* 0x001fcc00078e0202 */
[----:B------:R-:W0:Y:S01]  /*00a0*/  S2UR UR5, SR_CgaCtaId ;  /* 0x00000000000579c3 */ /* 0x000e220000008800 */
[----:B--2---:R-:W2:Y:S01]  /*00b0*/  @!P0 LDG.E R2, desc[UR6][R2.64] ;  /* 0x0000000602028981 */ /* 0x004ea2000c1e1900 */
[----:B------:R-:W-:Y:S01]  /*00c0*/  IMAD.U32 R0, RZ, RZ, UR8 ;  /* 0x00000008ff007e24 */ /* 0x000fe2000f8e00ff */
[----:B------:R-:W-:-:S05]  /*00d0*/  UMOV UR4, 0x400 ;  /* 0x0000040000047882 */ /* 0x000fca0000000000 */
[----:B------:R-:W2:Y:S01]  /*00e0*/  @!P0 LDC R5, c[0x0][0x390] ;  /* 0x0000e400ff058b82 */ /* 0x000ea20000000800 */
[----:B------:R-:W-:Y:S01]  /*00f0*/  IMAD.MOV.U32 R4, RZ, RZ, RZ ;  /* 0x000000ffff047224 */ /* 0x000fe200078e00ff */
[----:B------:R-:W-:Y:S01]  /*0100*/  ISETP.GE.U32.AND P1, PT, R0, 0x2, PT ;  /* 0x000000020000780c */ /* 0x000fe20003f26070 */
[----:B0-----:R-:W-:Y:S01]  /*0110*/  ULEA UR4, UR5, UR4, 0x18 ;  /* 0x0000000405047291 */ /* 0x001fe2000f8ec0ff */
[----:B--2---:R-:W-:-:S05]  /*0120*/  @!P0 FADD R4, R2, -R5 ;  /* 0x8000000502048221 */ /* 0x004fca0000000000 */
[C---:B------:R-:W-:Y:S02]  /*0130*/  LEA R5, R6.reuse, UR4, 0x2 ;  /* 0x0000000406057c11 */ /* 0x040fe4000f8e10ff */
[----:B------:R-:W-:Y:S01]  /*0140*/  ISETP.NE.AND P0, PT, R6, RZ, PT ;  /* 0x000000ff0600720c */ /* 0x000fe20003f05270 */
[----:B------:R-:W-:-:S05]  /*0150*/  FMUL R4, R4, R4 ;  /* 0x0000000404047220 */ /* 0x000fca0000400000 */
[----:B------:R0:W-:Y:S01]  /*0160*/  STS [R5], R4 ;  /* 0x0000000405007388 */ /* 0x0001e20000000800 */
[----:B------:R-:W-:Y:S06]  /*0170*/  BAR.SYNC.DEFER_BLOCKING 0x0 ;  /* 0x0000000000007b1d */ /* 0x000fec0000010000 */
[----:B------:R-:W-:Y:S05]  /*0180*/  @!P1 BRA `(.L_x_14) ;  /* 0x00000000002c9947 */ /* 0x000fea0003800000 */
.L_x_15:
[----:B------:R-:W-:-:S04]  /*0190*/  SHF.R.U32.HI R8, RZ, 0x1, R0 ;  /* 0x00000001ff087819 */ /* 0x000fc80000011600 */
[----:B------:R-:W-:-:S13]  /*01a0*/  ISETP.GE.U32.AND P1, PT, R6, R8, PT ;  /* 0x000000080600720c */ /* 0x000fda0003f26070 */
[----:B------:R-:W-:Y:S01]  /*01b0*/  @!P1 LEA R2, R8, R5, 0x2 ;  /* 0x0000000508029211 */ /* 0x000fe200078e10ff */
[----:B------:R-:W-:Y:S05]  /*01c0*/  @!P1 LDS R3, [R5] ;  /* 0x0000000005039984 */ /* 0x000fea0000000800 */
[----:B------:R-:W0:Y:S02]  /*01d0*/  @!P1 LDS R2, [R2] ;  /* 0x0000000002029984 */ /* 0x000e240000000800 */
[----:B0-----:R-:W-:-:S05]  /*01e0*/  @!P1 FADD R4, R2, R3 ;  /* 0x0000000302049221 */ /* 0x001fca0000000000 */
[----:B------:R1:W-:Y:S01]  /*01f0*/  @!P1 STS [R5], R4 ;  /* 0x0000000405009388 */ /* 0x0003e20000000800 */
[----:B------:R-:W-:Y:S01]  /*0200*/  BAR.SYNC.DEFER_BLOCKING 0x0 ;  /* 0x0000000000007b1d */ /* 0x000fe20000010000 */
[----:B------:R-:W-:Y:S02]  /*0210*/  ISETP.GT.U32.AND P1, PT, R0, 0x3, PT ;  /* 0x000000030000780c */ /* 0x000fe40003f24070 */
[----:B------:R-:W-:-:S11]  /*0220*/  MOV R0, R8 ;  /* 0x0000000800007202 */ /* 0x000fd60000000f00 */
[----:B-1----:R-:W-:Y:S05]  /*0230*/  @P1 BRA `(.L_x_15) ;  /* 0xfffffffc00d41947 */ /* 0x002fea000383ffff */
.L_x_14:
[----:B------:R-:W-:Y:S05]  /*0240*/  @P0 EXIT ;  /* 0x000000000000094d */ /* 0x000fea0003800000 */
[----:B------:R-:W1:Y:S01]  /*0250*/  S2UR UR5, SR_CgaCtaId ;  /* 0x00000000000579c3 */ /* 0x000e620000008800 */
[----:B------:R-:W-:-:S07]  /*0260*/  UMOV UR4, 0x400 ;  /* 0x0000040000047882 */ /* 0x000fce0000000000 */
[----:B------:R-:W2:Y:S01]  /*0270*/  LDC.64 R2, c[0x0][0x388] ;  /* 0x0000e200ff027b82 */ /* 0x000ea20000000a00 */
[----:B-1----:R-:W-:Y:S01]  /*0280*/  ULEA UR4, UR5, UR4, 0x18 ;  /* 0x0000000405047291 */ /* 0x002fe2000f8ec0ff */
[----:B--2---:R-:W-:-:S08]  /*0290*/  IMAD.WIDE.U32 R2, R7, 0x4, R2 ;  /* 0x0000000407027825 */ /* 0x004fd000078e0002 */
[----:B0-----:R-:W0:Y:S04]  /*02a0*/  LDS R5, [UR4] ;  /* 0x00000004ff057984 */ /* 0x001e280008000800 */
[----:B0-----:R-:W-:Y:S01]  /*02b0*/  STG.E desc[UR6][R2.64], R5 ;  /* 0x0000000502007986 */ /* 0x001fe2000c101906 */
[----:B------:R-:W-:Y:S05]  /*02c0*/  EXIT ;  /* 0x000000000000794d */ /* 0x000fea0003800000 */
.L_x_16:
        /* <DEDUP_REMOVED lines=11> */
.L_x_22:


//--------------------- .text._Z9sumKernelPKfPfi  --------------------------
	.section	.text._Z9sumKernelPKfPfi,"ax",@progbits
	.align	128
        .global         _Z9sumKernelPKfPfi
        .type           _Z9sumKernelPKfPfi,@function
        .size           _Z9sumKernelPKfPfi,(.L_x_23 - _Z9sumKernelPKfPfi)
        .other          _Z9sumKernelPKfPfi,@"STO_CUDA_ENTRY STV_DEFAULT"
_Z9sumKernelPKfPfi:
.text._Z9sumKernelPKfPfi:
[----:B------:R-:W-:Y:S01]  /*0000*/  LDC R1, c[0x0][0x37c] ;  /* 0x0000df00ff017b82 */ /* 0x000fe20000000800 */
[----:B------:R-:W0:Y:S01]  /*0010*/  S2R R6, SR_TID.X ;  /* 0x0000000000067919 */ /* 0x000e220000002100 */
[----:B------:R-:W0:Y:S01]  /*0020*/  LDCU UR8, c[0x0][0x360] ;  /* 0x00006c00ff0877ac */ /* 0x000e220008000800 */
[----:B------:R-:W-:Y:S01]  /*0030*/  IMAD.MOV.U32 R4, RZ, RZ, RZ ;  /* 0x000000ffff047224 */ /* 0x000fe200078e00ff */
[----:B------:R-:W0:Y:S01]  /*0040*/  S2R R7, SR_CTAID.X ;  /* 0x0000000000077919 */ /* 0x000e220000002500 */
[----:B------:R-:W1:Y:S01]  /*0050*/  LDCU UR4, c[0x0][0x390] ;  /* 0x00007200ff0477ac */ /* 0x000e620008000800 */
[----:B------:R-:W2:Y:S01]  /*0060*/  LDCU.64 UR6, c[0x0][0x358] ;  /* 0x00006b00ff0677ac */ /* 0x000ea20008000a00 */
[----:B0-----:R-:W-:-:S05]  /*0070*/  IMAD R5, R7, UR8, R6 ;  /* 0x0000000807057c24 */ /* 0x001fca000f8e0206 */
[----:B-1----:R-:W-:-:S13]  /*0080*/  ISETP.GE.AND P0, PT, R5, UR4, PT ;  /* 0x0000000405007c0c */ /* 0x002fda000bf06270 */
[----:B------:R-:W0:Y:S02]  /*0090*/  @!P0 LDC.64 R2, c[0x0][0x380] ;  /* 0x0000e000ff028b82 */ /* 0x000e240000000a00 */
[----:B0-----:R-:W-:-:S05]  /*00a0*/  @!P0 IMAD.WIDE R2, R5, 0x4, R2 ;  /* 0x0000000405028825 */ /* 0x001fca00078e0202 */
[----:B--2---:R-:W2:Y:S01]  /*00b0*/  @!P0 LDG.E R4, desc[UR6][R2.64] ;  /* 0x0000000602048981 */ /* 0x004ea2000c1e1900 */
[----:B------:R-:W0:Y:S01]  /*00c0*/  S2UR UR5, SR_CgaCtaId ;  /* 0x00000000000579c3 */ /* 0x000e220000008800 */
[----:B------:R-:W-:Y:S01]  /*00d0*/  IMAD.U32 R0, RZ, RZ, UR8 ;  /* 0x00000008ff007e24 */ /* 0x000fe2000f8e00ff */
[----:B------:R-:W-:Y:S01]  /*00e0*/  UMOV UR4, 0x400 ;  /* 0x0000040000047882 */ /* 0x000fe20000000000 */
[----:B------:R-:W-:-:S03]  /*00f0*/  ISETP.NE.AND P0, PT, R6, RZ, PT ;  /* 0x000000ff0600720c */ /* 0x000fc60003f05270 */
[----:B------:R-:W-:Y:S01]  /*0100*/  ISETP.GE.U32.AND P1, PT, R0, 0x2, PT ;  /* 0x000000020000780c */ /* 0x000fe20003f26070 */
[----:B0-----:R-:W-:-:S06]  /*0110*/  ULEA UR4, UR5, UR4, 0x18 ;  /* 0x0000000405047291 */ /* 0x001fcc000f8ec0ff */
[----:B------:R-:W-:-:S05]  /*0120*/  LEA R5, R6, UR4, 0x2 ;  /* 0x0000000406057c11 */ /* 0x000fca000f8e10ff */
[----:B--2---:R0:W-:Y:S01]  /*0130*/  STS [R5], R4 ;  /* 0x0000000405007388 */ /* 0x0041e20000000800 */
[----:B------:R-:W-:Y:S06]  /*0140*/  BAR.SYNC.DEFER_BLOCKING 0x0 ;  /* 0x0000000000007b1d */ /* 0x000fec0000010000 */
[----:B------:R-:W-:Y:S05]  /*0150*/  @!P1 BRA `(.L_x_17) ;  /* 0x00000000002c9947 */ /* 0x000fea0003800000 */
.L_x_18:
        /* <DEDUP_REMOVED lines=8> */
[----:B------:R-:W-:Y:S01]  /*01e0*/  ISETP.GT.U32.AND P1, PT, R0, 0x3, PT ;  /* 0x000000030000780c */ /* 0x000fe20003f24070 */
[----:B------:R-:W-:-:S12]  /*01f0*/  IMAD.MOV.U32 R0, RZ, RZ, R8 ;  /* 0x000000ffff007224 */ /* 0x000fd800078e0008 */
[----:B-1----:R-:W-:Y:S05]  /*0200*/  @P1 BRA `(.L_x_18) ;  /* 0xfffffffc00d41947 */ /* 0x002fea000383ffff */
.L_x_17:
        /* <DEDUP_REMOVED lines=9> */
.L_x_19:
        /* <DEDUP_REMOVED lines=14> */
.L_x_23:


//--------------------- .nv.shared._Z15layerNormKernelPKfPfffffif --------------------------
	.section	.nv.shared._Z15layerNormKernelPKfPfffffif,"aw",@nobits
	.sectionflags	@""
	.align	16
	.zero		1024


//--------------------- .nv.shared.reserved.0     --------------------------
	.section	.nv.shared.reserved.0,"aw",@nobits
	.weak		__nv_reservedSMEM_offset_0_alias
	.size		__nv_reservedSMEM_offset_0_alias, 0, 64
	.other		__nv_reservedSMEM_offset_0_alias,@"STO_CUDA_RESERVED_SHARED STV_DEFAULT"
__nv_reservedSMEM_offset_0_alias:
	.zero		0
	.zero		64


//--------------------- .nv.shared._Z14varianceKernelPKfPffi --------------------------
	.section	.nv.shared._Z14varianceKernelPKfPffi,"aw",@nobits
	.sectionflags	@""
	.align	16
	.zero		1024


//--------------------- .nv.shared._Z9sumKernelPKfPfi --------------------------
	.section	.nv.shared._Z9sumKernelPKfPfi,"aw",@nobits
	.sectionflags	@""
	.align	16
	.zero		1024


//--------------------- .nv.constant0._Z15layerNormKernelPKfPfffffif --------------------------
	.section	.nv.constant0._Z15layerNormKernelPKfPfffffif,"a",@progbits
	.sectionflags	@""
	.align	4
.nv.constant0._Z15layerNormKernelPKfPfffffif:
	.zero		936


//--------------------- .nv.constant0._Z14varianceKernelPKfPffi --------------------------
	.section	.nv.constant0._Z14varianceKernelPKfPffi,"a",@progbits
	.sectionflags	@""
	.align	4
.nv.constant0._Z14varianceKernelPKfPffi:
	.zero		920


//--------------------- .nv.constant0._Z9sumKernelPKfPfi --------------------------
	.section	.nv.constant0._Z9sumKernelPKfPfi,"a",@progbits
	.sectionflags	@""
	.align	4
.nv.constant0._Z9sumKernelPKfPfi:
	.zero		916


//--------------------- SYMBOLS --------------------------

	.type		.nv.reservedSmem.offset0,@object
	.size		.nv.reservedSmem.offset0,0x4
	.type		.nv.reservedSmem.cap,@object
	.size		.nv.reservedSmem.cap,0x4
